//
// Generated by NVIDIA NVVM Compiler
//
// Compiler Build ID: CL-36424714
// Cuda compilation tools, release 13.0, V13.0.88
// Based on NVVM 20.0.0
//

.version 9.0
.target sm_100
.address_size 64

	// .globl	_Z3addP6MatrixS0_S0_

.visible .entry _Z3addP6MatrixS0_S0_(
	.param .u64 .ptr .align 1 _Z3addP6MatrixS0_S0__param_0,
	.param .u64 .ptr .align 1 _Z3addP6MatrixS0_S0__param_1,
	.param .u64 .ptr .align 1 _Z3addP6MatrixS0_S0__param_2
)
{
	.reg .pred 	%p<3>;
	.reg .b32 	%r<14>;
	.reg .b64 	%rd<27>;

	ld.param.u64 	%rd2, [_Z3addP6MatrixS0_S0__param_0];
	ld.param.u64 	%rd3, [_Z3addP6MatrixS0_S0__param_1];
	ld.param.u64 	%rd4, [_Z3addP6MatrixS0_S0__param_2];
	cvta.to.global.u64 	%rd1, %rd4;
	mov.u32 	%r3, %ctaid.y;
	mov.u32 	%r4, %ntid.y;
	mov.u32 	%r5, %tid.y;
	mad.lo.s32 	%r1, %r3, %r4, %r5;
	mov.u32 	%r6, %ctaid.x;
	mov.u32 	%r7, %ntid.x;
	mov.u32 	%r8, %tid.x;
	mad.lo.s32 	%r2, %r6, %r7, %r8;
	ld.global.u32 	%r9, [%rd1];
	setp.ge.s32 	%p1, %r1, %r9;
	@%p1 bra 	$L__BB0_3;
	ld.global.u32 	%r10, [%rd1+4];
	setp.ge.s32 	%p2, %r2, %r10;
	@%p2 bra 	$L__BB0_3;
	cvta.to.global.u64 	%rd5, %rd2;
	ld.global.u64 	%rd6, [%rd5+8];
	cvta.to.global.u64 	%rd7, %rd6;
	mul.wide.u32 	%rd8, %r1, 8;
	add.s64 	%rd9, %rd7, %rd8;
	ld.global.u64 	%rd10, [%rd9];
	cvta.to.global.u64 	%rd11, %rd10;
	mul.wide.s32 	%rd12, %r2, 4;
	add.s64 	%rd13, %rd11, %rd12;
	ld.global.u32 	%r11, [%rd13];
	cvta.to.global.u64 	%rd14, %rd3;
	ld.global.u64 	%rd15, [%rd14+8];
	cvta.to.global.u64 	%rd16, %rd15;
	add.s64 	%rd17, %rd16, %rd8;
	ld.global.u64 	%rd18, [%rd17];
	cvta.to.global.u64 	%rd19, %rd18;
	add.s64 	%rd20, %rd19, %rd12;
	ld.global.u32 	%r12, [%rd20];
	add.s32 	%r13, %r12, %r11;
	ld.global.u64 	%rd21, [%rd1+8];
	cvta.to.global.u64 	%rd22, %rd21;
	add.s64 	%rd23, %rd22, %rd8;
	ld.global.u64 	%rd24, [%rd23];
	cvta.to.global.u64 	%rd25, %rd24;
	add.s64 	%rd26, %rd25, %rd12;
	st.global.u32 	[%rd26], %r13;
$L__BB0_3:
	ret;

}


// ===== COMPILED SASS (sm_100) =====

	.target	sm_100

	.elftype	@"ET_EXEC"


//--------------------- .note.nv.tkinfo           --------------------------
	.section	.note.nv.tkinfo,"",@"SHT_NOTE"
	.sectionflags	@"SHF_NOTE_NV_TKINFO"
	.tkinfo
        /*0018*/ 	.word	0x00000002
        /*0030*/ 	.string	""
        /*0030*/ 	.string	"ptxas"
        /*0030*/ 	.string	"Cuda compilation tools, release 13.0, V13.0.88"
        /*0030*/ 	.string	"Build cuda_13.0.r13.0/compiler.36424714_0"
        /*0030*/ 	.string	"-arch sm_100 -m 64 "



//--------------------- .note.nv.cuinfo           --------------------------
	.section	.note.nv.cuinfo,"",@"SHT_NOTE"
	.sectionflags	@"SHF_NOTE_NV_CUINFO"
        /*0018*/ 	.short	0x0002
        /*001a*/ 	.short	0x0064
        /*001c*/ 	.short	0x0082
	.zero		2


//--------------------- .nv.info                  --------------------------
	.section	.nv.info,"",@"SHT_CUDA_INFO"
	.align	4


	//----- nvinfo : EIATTR_REGCOUNT
	.align		4
        /*0000*/ 	.byte	0x04, 0x2f
        /*0002*/ 	.short	(.L_1 - .L_0)
	.align		4
.L_0:
        /*0004*/ 	.word	index@(_Z3addP6MatrixS0_S0_)
        /*0008*/ 	.word	0x00000014


	//----- nvinfo : EIATTR_FRAME_SIZE
	.align		4
.L_1:
        /*000c*/ 	.byte	0x04, 0x11
        /*000e*/ 	.short	(.L_3 - .L_2)
	.align		4
.L_2:
        /*0010*/ 	.word	index@(_Z3addP6MatrixS0_S0_)
        /*0014*/ 	.word	0x00000000


	//----- nvinfo : EIATTR_MIN_STACK_SIZE
	.align		4
.L_3:
        /*0018*/ 	.byte	0x04, 0x12
        /*001a*/ 	.short	(.L_5 - .L_4)
	.align		4
.L_4:
        /*001c*/ 	.word	index@(_Z3addP6MatrixS0_S0_)
        /*0020*/ 	.word	0x00000000
.L_5:


//--------------------- .nv.compat                --------------------------
	.section	.nv.compat,"",@"SHT_CUDA_COMPAT_INFO"
	.align	4
        /*0000*/ 	.byte	0x02, 0x09, 0x00, 0x00, 0x02, 0x02, 0x01, 0x00, 0x02, 0x05, 0x05, 0x00, 0x03, 0x07, 0x01, 0x01
        /*0010*/ 	.byte	0x02, 0x03, 0x00, 0x00, 0x02, 0x06, 0x01, 0x00, 0x04, 0x0b, 0x08, 0x00, 0x09, 0x00, 0x00, 0x00
        /*0020*/ 	.byte	0x00, 0x00, 0x00, 0x00


//--------------------- .nv.info._Z3addP6MatrixS0_S0_ --------------------------
	.section	.nv.info._Z3addP6MatrixS0_S0_,"",@"SHT_CUDA_INFO"
	.sectionflags	@""
	.align	4


	//----- nvinfo : EIATTR_CUDA_API_VERSION
	.align		4
        /*0000*/ 	.byte	0x04, 0x37
        /*0002*/ 	.short	(.L_7 - .L_6)
.L_6:
        /*0004*/ 	.word	0x00000082


	//----- nvinfo : EIATTR_KPARAM_INFO
	.align		4
.L_7:
        /*0008*/ 	.byte	0x04, 0x17
        /*000a*/ 	.short	(.L_9 - .L_8)
.L_8:
        /*000c*/ 	.word	0x00000000
        /*0010*/ 	.short	0x0002
        /*0012*/ 	.short	0x0010
        /*0014*/ 	.byte	0x00, 0xf5, 0x21, 0x00


	//----- nvinfo : EIATTR_KPARAM_INFO
	.align		4
.L_9:
        /*0018*/ 	.byte	0x04, 0x17
        /*001a*/ 	.short	(.L_11 - .L_10)
.L_10:
        /*001c*/ 	.word	0x00000000
        /*0020*/ 	.short	0x0001
        /*0022*/ 	.short	0x0008
        /*0024*/ 	.byte	0x00, 0xf5, 0x21, 0x00


	//----- nvinfo : EIATTR_KPARAM_INFO
	.align		4
.L_11:
        /*0028*/ 	.byte	0x04, 0x17
        /*002a*/ 	.short	(.L_13 - .L_12)
.L_12:
        /*002c*/ 	.word	0x00000000
        /*0030*/ 	.short	0x0000
        /*0032*/ 	.short	0x0000
        /*0034*/ 	.byte	0x00, 0xf5, 0x21, 0x00


	//----- nvinfo : EIATTR_SPARSE_MMA_MASK
	.align		4
.L_13:
        /*0038*/ 	.byte	0x03, 0x50
        /*003a*/ 	.short	0x0000


	//----- nvinfo : EIATTR_MAXREG_COUNT
	.align		4
        /*003c*/ 	.byte	0x03, 0x1b
        /*003e*/ 	.short	0x00ff


	//----- nvinfo : EIATTR_MERCURY_ISA_VERSION
	.align		4
        /*0040*/ 	.byte	0x03, 0x5f
        /*0042*/ 	.short	0x0101


	//----- nvinfo : EIATTR_VRC_CTA_INIT_COUNT
	.align		4
        /*0044*/ 	.byte	0x02, 0x4a
	.zero		1
	.zero		1


	//----- nvinfo : EIATTR_EXIT_INSTR_OFFSETS
	.align		4
        /*0048*/ 	.byte	0x04, 0x1c
        /*004a*/ 	.short	(.L_15 - .L_14)


	//   ....[0]....
.L_14:
        /*004c*/ 	.word	0x000000d0


	//   ....[1]....
        /*0050*/ 	.word	0x00000100


	//   ....[2]....
        /*0054*/ 	.word	0x00000230


	//----- nvinfo : EIATTR_CBANK_PARAM_SIZE
	.align		4
.L_15:
        /*0058*/ 	.byte	0x03, 0x19
        /*005a*/ 	.short	0x0018


	//----- nvinfo : EIATTR_PARAM_CBANK
	.align		4
        /*005c*/ 	.byte	0x04, 0x0a
        /*005e*/ 	.short	(.L_17 - .L_16)
	.align		4
.L_16:
        /*0060*/ 	.word	index@(.nv.constant0._Z3addP6MatrixS0_S0_)
        /*0064*/ 	.short	0x0380
        /*0066*/ 	.short	0x0018


	//----- nvinfo : EIATTR_SW_WAR
	.align		4
.L_17:
        /*0068*/ 	.byte	0x04, 0x36
        /*006a*/ 	.short	(.L_19 - .L_18)
.L_18:
        /*006c*/ 	.word	0x00000008
.L_19:


//--------------------- .nv.callgraph             --------------------------
	.section	.nv.callgraph,"",@"SHT_CUDA_CALLGRAPH"
	.align	4
	.sectionentsize	8
	.align		4
        /*0000*/ 	.word	0x00000000
	.align		4
        /*0004*/ 	.word	0xffffffff
	.align		4
        /*0008*/ 	.word	0x00000000
	.align		4
        /*000c*/ 	.word	0xfffffffe
	.align		4
        /*0010*/ 	.word	0x00000000
	.align		4
        /*0014*/ 	.word	0xfffffffd
	.align		4
        /*0018*/ 	.word	0x00000000
	.align		4
        /*001c*/ 	.word	0xfffffffc


//--------------------- .text._Z3addP6MatrixS0_S0_ --------------------------
	.section	.text._Z3addP6MatrixS0_S0_,"ax",@progbits
	.align	128
        .global         _Z3addP6MatrixS0_S0_
        .type           _Z3addP6MatrixS0_S0_,@function
        .size           _Z3addP6MatrixS0_S0_,(.L_x_1 - _Z3addP6MatrixS0_S0_)
        .other          _Z3addP6MatrixS0_S0_,@"STO_CUDA_ENTRY STV_DEFAULT"
_Z3addP6MatrixS0_S0_:
.text._Z3addP6MatrixS0_S0_:
[----:B------:R-:W-:Y:S08]  /*0000*/  LDC R1, c[0x0][0x37c] ;  /* 0x0000df00ff017b82 */ /* 0x000ff00000000800 */
[----:B------:R-:W0:Y:S01]  /*0010*/  LDC.64 R2, c[0x0][0x390] ;  /* 0x0000e400ff027b82 */ /* 0x000e220000000a00 */
[----:B------:R-:W0:Y:S02]  /*0020*/  LDCU.64 UR4, c[0x0][0x358] ;  /* 0x00006b00ff0477ac */ /* 0x000e240008000a00 */
[----:B0-----:R-:W2:Y:S05]  /*0030*/  LDG.E R0, desc[UR4][R2.64] ;  /* 0x0000000402007981 */ /* 0x001eaa000c1e1900 */
[----:B------:R-:W0:Y:S01]  /*0040*/  S2UR UR6, SR_CTAID.Y ;  /* 0x00000000000679c3 */ /* 0x000e220000002600 */
[----:B------:R-:W0:Y:S01]  /*0050*/  S2R R4, SR_TID.Y ;  /* 0x0000000000047919 */ /* 0x000e220000002200 */
[----:B------:R-:W1:Y:S06]  /*0060*/  S2R R6, SR_TID.X ;  /* 0x0000000000067919 */ /* 0x000e6c0000002100 */
[----:B------:R-:W0:Y:S08]  /*0070*/  LDC R13, c[0x0][0x364] ;  /* 0x0000d900ff0d7b82 */ /* 0x000e300000000800 */
[----:B------:R-:W1:Y:S08]  /*0080*/  S2UR UR7, SR_CTAID.X ;  /* 0x00000000000779c3 */ /* 0x000e700000002500 */
[----:B------:R-:W1:Y:S01]  /*0090*/  LDC R5, c[0x0][0x360] ;  /* 0x0000d800ff057b82 */ /* 0x000e620000000800 */
[----:B0-----:R-:W-:-:S05]  /*00a0*/  IMAD R13, R13, UR6, R4 ;  /* 0x000000060d0d7c24 */ /* 0x001fca000f8e0204 */
[----:B--2---:R-:W-:Y:S01]  /*00b0*/  ISETP.GE.AND P0, PT, R13, R0, PT ;  /* 0x000000000d00720c */ /* 0x004fe20003f06270 */
[----:B-1----:R-:W-:-:S12]  /*00c0*/  IMAD R0, R5, UR7, R6 ;  /* 0x0000000705007c24 */ /* 0x002fd8000f8e0206 */
[----:B------:R-:W-:Y:S05]  /*00d0*/  @P0 EXIT ;  /* 0x000000000000094d */ /* 0x000fea0003800000 */
[----:B------:R-:W2:Y:S02]  /*00e0*/  LDG.E R5, desc[UR4][R2.64+0x4] ;  /* 0x0000040402057981 */ /* 0x000ea4000c1e1900 */
[----:B--2---:R-:W-:-:S13]  /*00f0*/  ISETP.GE.AND P0, PT, R0, R5, PT ;  /* 0x000000050000720c */ /* 0x004fda0003f06270 */
[----:B------:R-:W-:Y:S05]  /*0100*/  @P0 EXIT ;  /* 0x000000000000094d */ /* 0x000fea0003800000 */
[----:B------:R-:W0:Y:S01]  /*0110*/  LDC.64 R14, c[0x0][0x380] ;  /* 0x0000e000ff0e7b82 */ /* 0x000e220000000a00 */
[----:B------:R-:W2:Y:S07]  /*0120*/  LDG.E.64 R2, desc[UR4][R2.64+0x8] ;  /* 0x0000080402027981 */ /* 0x000eae000c1e1b00 */
[----:B------:R-:W1:Y:S01]  /*0130*/  LDC.64 R16, c[0x0][0x388] ;  /* 0x0000e200ff107b82 */ /* 0x000e620000000a00 */
[----:B0-----:R-:W3:Y:S04]  /*0140*/  LDG.E.64 R4, desc[UR4][R14.64+0x8] ;  /* 0x000008040e047981 */ /* 0x001ee8000c1e1b00 */
[----:B-1----:R-:W4:Y:S01]  /*0150*/  LDG.E.64 R6, desc[UR4][R16.64+0x8] ;  /* 0x0000080410067981 */ /* 0x002f22000c1e1b00 */
[----:B---3--:R-:W-:-:S06]  /*0160*/  IMAD.WIDE.U32 R4, R13, 0x8, R4 ;  /* 0x000000080d047825 */ /* 0x008fcc00078e0004 */
[----:B------:R-:W3:Y:S01]  /*0170*/  LDG.E.64 R4, desc[UR4][R4.64] ;  /* 0x0000000404047981 */ /* 0x000ee2000c1e1b00 */
[----:B----4-:R-:W-:-:S06]  /*0180*/  IMAD.WIDE.U32 R8, R13, 0x8, R6 ;  /* 0x000000080d087825 */ /* 0x010fcc00078e0006 */
[----:B------:R-:W4:Y:S01]  /*0190*/  LDG.E.64 R8, desc[UR4][R8.64] ;  /* 0x0000000408087981 */ /* 0x000f22000c1e1b00 */
[----:B--2---:R-:W-:-:S06]  /*01a0*/  IMAD.WIDE.U32 R12, R13, 0x8, R2 ;  /* 0x000000080d0c7825 */ /* 0x004fcc00078e0002 */
[----:B------:R-:W2:Y:S01]  /*01b0*/  LDG.E.64 R12, desc[UR4][R12.64] ;  /* 0x000000040c0c7981 */ /* 0x000ea2000c1e1b00 */
[----:B---3--:R-:W-:-:S06]  /*01c0*/  IMAD.WIDE R6, R0, 0x4, R4 ;  /* 0x0000000400067825 */ /* 0x008fcc00078e0204 */
[----:B------:R-:W3:Y:S01]  /*01d0*/  LDG.E R6, desc[UR4][R6.64] ;  /* 0x0000000406067981 */ /* 0x000ee2000c1e1900 */
[----:B----4-:R-:W-:-:S06]  /*01e0*/  IMAD.WIDE R10, R0, 0x4, R8 ;  /* 0x00000004000a7825 */ /* 0x010fcc00078e0208 */
[----:B------:R-:W3:Y:S01]  /*01f0*/  LDG.E R11, desc[UR4][R10.64] ;  /* 0x000000040a0b7981 */ /* 0x000ee2000c1e1900 */
[----:B--2---:R-:W-:Y:S01]  /*0200*/  IMAD.WIDE R14, R0, 0x4, R12 ;  /* 0x00000004000e7825 */ /* 0x004fe200078e020c */
[----:B---3--:R-:W-:-:S05]  /*0210*/  IADD3 R17, PT, PT, R6, R11, RZ ;  /* 0x0000000b06117210 */ /* 0x008fca0007ffe0ff */
[----:B------:R-:W-:Y:S01]  /*0220*/  STG.E desc[UR4][R14.64], R17 ;  /* 0x000000110e007986 */ /* 0x000fe2000c101904 */
[----:B------:R-:W-:Y:S05]  /*0230*/  EXIT ;  /* 0x000000000000794d */ /* 0x000fea0003800000 */
.L_x_0:
[----:B------:R-:W-:-:S00]  /*0240*/  BRA `(.L_x_0) ;  /* 0xfffffffc00fc7947 */ /* 0x000fc0000383ffff */
[----:B------:R-:W-:-:S00]  /*0250*/  NOP ;  /* 0x0000000000007918 */ /* 0x000fc00000000000 */
        /* <DEDUP_REMOVED lines=10> */
.L_x_1:


//--------------------- .nv.shared.reserved.0     --------------------------
	.section	.nv.shared.reserved.0,"aw",@nobits
	.weak		__nv_reservedSMEM_offset_0_alias
	.size		__nv_reservedSMEM_offset_0_alias, 0, 64
	.other		__nv_reservedSMEM_offset_0_alias,@"STO_CUDA_RESERVED_SHARED STV_DEFAULT"
__nv_reservedSMEM_offset_0_alias:
	.zero		0
	.zero		64


//--------------------- .nv.constant0._Z3addP6MatrixS0_S0_ --------------------------
	.section	.nv.constant0._Z3addP6MatrixS0_S0_,"a",@progbits
	.sectionflags	@""
	.align	4
.nv.constant0._Z3addP6MatrixS0_S0_:
	.zero		920


//--------------------- SYMBOLS --------------------------

	.type		.nv.reservedSmem.offset0,@object
	.size		.nv.reservedSmem.offset0,0x4
